//
// Generated by NVIDIA NVVM Compiler
//
// Compiler Build ID: CL-36424714
// Cuda compilation tools, release 13.0, V13.0.88
// Based on NVVM 20.0.0
//

.version 9.0
.target sm_100
.address_size 64

	// .globl	_Z12KernFindXnghPfS_S_S_iiifi

.visible .entry _Z12KernFindXnghPfS_S_S_iiifi(
	.param .u64 .ptr .align 1 _Z12KernFindXnghPfS_S_S_iiifi_param_0,
	.param .u64 .ptr .align 1 _Z12KernFindXnghPfS_S_S_iiifi_param_1,
	.param .u64 .ptr .align 1 _Z12KernFindXnghPfS_S_S_iiifi_param_2,
	.param .u64 .ptr .align 1 _Z12KernFindXnghPfS_S_S_iiifi_param_3,
	.param .u32 _Z12KernFindXnghPfS_S_S_iiifi_param_4,
	.param .u32 _Z12KernFindXnghPfS_S_S_iiifi_param_5,
	.param .u32 _Z12KernFindXnghPfS_S_S_iiifi_param_6,
	.param .f32 _Z12KernFindXnghPfS_S_S_iiifi_param_7,
	.param .u32 _Z12KernFindXnghPfS_S_S_iiifi_param_8
)
{
	.reg .pred 	%p<57>;
	.reg .b32 	%r<130>;
	.reg .b32 	%f<111>;
	.reg .b64 	%rd<53>;

	ld.param.u64 	%rd8, [_Z12KernFindXnghPfS_S_S_iiifi_param_0];
	ld.param.u64 	%rd9, [_Z12KernFindXnghPfS_S_S_iiifi_param_1];
	ld.param.u64 	%rd10, [_Z12KernFindXnghPfS_S_S_iiifi_param_2];
	ld.param.u64 	%rd7, [_Z12KernFindXnghPfS_S_S_iiifi_param_3];
	ld.param.u32 	%r62, [_Z12KernFindXnghPfS_S_S_iiifi_param_5];
	ld.param.u32 	%r63, [_Z12KernFindXnghPfS_S_S_iiifi_param_6];
	ld.param.f32 	%f28, [_Z12KernFindXnghPfS_S_S_iiifi_param_7];
	ld.param.u32 	%r64, [_Z12KernFindXnghPfS_S_S_iiifi_param_8];
	cvta.to.global.u64 	%rd1, %rd10;
	cvta.to.global.u64 	%rd2, %rd8;
	cvta.to.global.u64 	%rd11, %rd9;
	mov.u32 	%r65, %ntid.x;
	mov.u32 	%r66, %ctaid.x;
	mov.u32 	%r67, %tid.x;
	mad.lo.s32 	%r1, %r65, %r66, %r67;
	cvt.rn.f32.s32 	%f29, %r1;
	cvt.rn.f32.s32 	%f30, %r62;
	div.rn.f32 	%f31, %f29, %f30;
	cvt.rmi.f32.f32 	%f32, %f31;
	cvt.rzi.s32.f32 	%r68, %f32;
	shl.b32 	%r69, %r68, 1;
	mul.wide.s32 	%rd12, %r69, 4;
	add.s64 	%rd13, %rd11, %rd12;
	ld.global.f32 	%f33, [%rd13];
	cvt.rzi.s32.f32 	%r103, %f33;
	ld.global.f32 	%f34, [%rd13+4];
	cvt.rzi.s32.f32 	%r3, %f34;
	setp.ge.s32 	%p1, %r1, %r64;
	mov.f32 	%f110, 0f00000000;
	@%p1 bra 	$L__BB0_47;
	setp.gt.s32 	%p2, %r103, %r3;
	@%p2 bra 	$L__BB0_46;
	setp.lt.s32 	%p3, %r62, 1;
	mul.lo.s32 	%r4, %r63, %r1;
	@%p3 bra 	$L__BB0_46;
	mul.wide.s32 	%rd14, %r1, 4;
	add.s64 	%rd3, %rd2, %rd14;
	and.b32  	%r5, %r62, 7;
	add.s32 	%r6, %r5, -1;
	and.b32  	%r7, %r62, 3;
	and.b32  	%r8, %r62, 2147483640;
	and.b32  	%r9, %r62, 1;
	mov.b32 	%r106, 0;
$L__BB0_4:
	mov.u32 	%r11, %r103;
	setp.lt.u32 	%p4, %r62, 8;
	mul.lo.s32 	%r12, %r11, %r62;
	mov.b32 	%r123, 0;
	@%p4 bra 	$L__BB0_23;
	mov.b32 	%r105, 0;
$L__BB0_6:
	.pragma "nounroll";
	add.s32 	%r15, %r105, %r12;
	mul.wide.s32 	%rd15, %r15, 4;
	add.s64 	%rd4, %rd2, %rd15;
	ld.global.f32 	%f37, [%rd4];
	ld.global.f32 	%f100, [%rd3];
	sub.f32 	%f38, %f37, %f100;
	abs.f32 	%f39, %f38;
	setp.geu.f32 	%p5, %f39, %f28;
	setp.ge.s32 	%p6, %r106, %r63;
	or.pred  	%p7, %p5, %p6;
	@%p7 bra 	$L__BB0_8;
	cvt.rn.f32.s32 	%f40, %r15;
	add.s32 	%r74, %r106, %r4;
	mul.wide.s32 	%rd16, %r74, 4;
	add.s64 	%rd17, %rd1, %rd16;
	st.global.f32 	[%rd17], %f40;
	add.s32 	%r106, %r106, 1;
	ld.global.f32 	%f100, [%rd3];
$L__BB0_8:
	ld.global.f32 	%f41, [%rd4+4];
	sub.f32 	%f42, %f41, %f100;
	abs.f32 	%f43, %f42;
	setp.geu.f32 	%p8, %f43, %f28;
	setp.ge.s32 	%p9, %r106, %r63;
	or.pred  	%p10, %p8, %p9;
	@%p10 bra 	$L__BB0_10;
	add.s32 	%r75, %r15, 1;
	cvt.rn.f32.s32 	%f44, %r75;
	add.s32 	%r76, %r106, %r4;
	mul.wide.s32 	%rd18, %r76, 4;
	add.s64 	%rd19, %rd1, %rd18;
	st.global.f32 	[%rd19], %f44;
	add.s32 	%r106, %r106, 1;
	ld.global.f32 	%f100, [%rd3];
$L__BB0_10:
	ld.global.f32 	%f45, [%rd4+8];
	sub.f32 	%f46, %f45, %f100;
	abs.f32 	%f47, %f46;
	setp.geu.f32 	%p11, %f47, %f28;
	setp.ge.s32 	%p12, %r106, %r63;
	or.pred  	%p13, %p11, %p12;
	@%p13 bra 	$L__BB0_12;
	add.s32 	%r77, %r15, 2;
	cvt.rn.f32.s32 	%f48, %r77;
	add.s32 	%r78, %r106, %r4;
	mul.wide.s32 	%rd20, %r78, 4;
	add.s64 	%rd21, %rd1, %rd20;
	st.global.f32 	[%rd21], %f48;
	add.s32 	%r106, %r106, 1;
	ld.global.f32 	%f100, [%rd3];
$L__BB0_12:
	ld.global.f32 	%f49, [%rd4+12];
	sub.f32 	%f50, %f49, %f100;
	abs.f32 	%f51, %f50;
	setp.geu.f32 	%p14, %f51, %f28;
	setp.ge.s32 	%p15, %r106, %r63;
	or.pred  	%p16, %p14, %p15;
	@%p16 bra 	$L__BB0_14;
	add.s32 	%r79, %r15, 3;
	cvt.rn.f32.s32 	%f52, %r79;
	add.s32 	%r80, %r106, %r4;
	mul.wide.s32 	%rd22, %r80, 4;
	add.s64 	%rd23, %rd1, %rd22;
	st.global.f32 	[%rd23], %f52;
	add.s32 	%r106, %r106, 1;
	ld.global.f32 	%f100, [%rd3];
$L__BB0_14:
	ld.global.f32 	%f53, [%rd4+16];
	sub.f32 	%f54, %f53, %f100;
	abs.f32 	%f55, %f54;
	setp.geu.f32 	%p17, %f55, %f28;
	setp.ge.s32 	%p18, %r106, %r63;
	or.pred  	%p19, %p17, %p18;
	@%p19 bra 	$L__BB0_16;
	add.s32 	%r81, %r15, 4;
	cvt.rn.f32.s32 	%f56, %r81;
	add.s32 	%r82, %r106, %r4;
	mul.wide.s32 	%rd24, %r82, 4;
	add.s64 	%rd25, %rd1, %rd24;
	st.global.f32 	[%rd25], %f56;
	add.s32 	%r106, %r106, 1;
	ld.global.f32 	%f100, [%rd3];
$L__BB0_16:
	ld.global.f32 	%f57, [%rd4+20];
	sub.f32 	%f58, %f57, %f100;
	abs.f32 	%f59, %f58;
	setp.geu.f32 	%p20, %f59, %f28;
	setp.ge.s32 	%p21, %r106, %r63;
	or.pred  	%p22, %p20, %p21;
	@%p22 bra 	$L__BB0_18;
	add.s32 	%r83, %r15, 5;
	cvt.rn.f32.s32 	%f60, %r83;
	add.s32 	%r84, %r106, %r4;
	mul.wide.s32 	%rd26, %r84, 4;
	add.s64 	%rd27, %rd1, %rd26;
	st.global.f32 	[%rd27], %f60;
	add.s32 	%r106, %r106, 1;
	ld.global.f32 	%f100, [%rd3];
$L__BB0_18:
	ld.global.f32 	%f61, [%rd4+24];
	sub.f32 	%f62, %f61, %f100;
	abs.f32 	%f63, %f62;
	setp.geu.f32 	%p23, %f63, %f28;
	setp.ge.s32 	%p24, %r106, %r63;
	or.pred  	%p25, %p23, %p24;
	@%p25 bra 	$L__BB0_20;
	add.s32 	%r85, %r15, 6;
	cvt.rn.f32.s32 	%f64, %r85;
	add.s32 	%r86, %r106, %r4;
	mul.wide.s32 	%rd28, %r86, 4;
	add.s64 	%rd29, %rd1, %rd28;
	st.global.f32 	[%rd29], %f64;
	add.s32 	%r106, %r106, 1;
	ld.global.f32 	%f100, [%rd3];
$L__BB0_20:
	ld.global.f32 	%f65, [%rd4+28];
	sub.f32 	%f66, %f65, %f100;
	abs.f32 	%f67, %f66;
	setp.geu.f32 	%p26, %f67, %f28;
	setp.ge.s32 	%p27, %r106, %r63;
	or.pred  	%p28, %p26, %p27;
	@%p28 bra 	$L__BB0_22;
	add.s32 	%r87, %r15, 7;
	cvt.rn.f32.s32 	%f68, %r87;
	add.s32 	%r88, %r106, %r4;
	mul.wide.s32 	%rd30, %r88, 4;
	add.s64 	%rd31, %rd1, %rd30;
	st.global.f32 	[%rd31], %f68;
	add.s32 	%r106, %r106, 1;
$L__BB0_22:
	add.s32 	%r105, %r105, 8;
	setp.eq.s32 	%p29, %r105, %r8;
	mov.u32 	%r123, %r8;
	@%p29 bra 	$L__BB0_23;
	bra.uni 	$L__BB0_6;
$L__BB0_23:
	setp.eq.s32 	%p30, %r5, 0;
	@%p30 bra 	$L__BB0_44;
	setp.lt.u32 	%p31, %r6, 3;
	@%p31 bra 	$L__BB0_34;
	add.s32 	%r36, %r123, %r12;
	mul.wide.s32 	%rd32, %r36, 4;
	add.s64 	%rd5, %rd2, %rd32;
	ld.global.f32 	%f69, [%rd5];
	ld.global.f32 	%f107, [%rd3];
	sub.f32 	%f70, %f69, %f107;
	abs.f32 	%f71, %f70;
	setp.geu.f32 	%p32, %f71, %f28;
	setp.ge.s32 	%p33, %r106, %r63;
	or.pred  	%p34, %p32, %p33;
	@%p34 bra 	$L__BB0_27;
	cvt.rn.f32.s32 	%f72, %r36;
	add.s32 	%r90, %r106, %r4;
	mul.wide.s32 	%rd33, %r90, 4;
	add.s64 	%rd34, %rd1, %rd33;
	st.global.f32 	[%rd34], %f72;
	add.s32 	%r106, %r106, 1;
	ld.global.f32 	%f107, [%rd3];
$L__BB0_27:
	ld.global.f32 	%f73, [%rd5+4];
	sub.f32 	%f74, %f73, %f107;
	abs.f32 	%f75, %f74;
	setp.geu.f32 	%p35, %f75, %f28;
	setp.ge.s32 	%p36, %r106, %r63;
	or.pred  	%p37, %p35, %p36;
	@%p37 bra 	$L__BB0_29;
	add.s32 	%r91, %r36, 1;
	cvt.rn.f32.s32 	%f76, %r91;
	add.s32 	%r92, %r106, %r4;
	mul.wide.s32 	%rd35, %r92, 4;
	add.s64 	%rd36, %rd1, %rd35;
	st.global.f32 	[%rd36], %f76;
	add.s32 	%r106, %r106, 1;
	ld.global.f32 	%f107, [%rd3];
$L__BB0_29:
	ld.global.f32 	%f77, [%rd5+8];
	sub.f32 	%f78, %f77, %f107;
	abs.f32 	%f79, %f78;
	setp.geu.f32 	%p38, %f79, %f28;
	setp.ge.s32 	%p39, %r106, %r63;
	or.pred  	%p40, %p38, %p39;
	@%p40 bra 	$L__BB0_31;
	add.s32 	%r93, %r36, 2;
	cvt.rn.f32.s32 	%f80, %r93;
	add.s32 	%r94, %r106, %r4;
	mul.wide.s32 	%rd37, %r94, 4;
	add.s64 	%rd38, %rd1, %rd37;
	st.global.f32 	[%rd38], %f80;
	add.s32 	%r106, %r106, 1;
	ld.global.f32 	%f107, [%rd3];
$L__BB0_31:
	ld.global.f32 	%f81, [%rd5+12];
	sub.f32 	%f82, %f81, %f107;
	abs.f32 	%f83, %f82;
	setp.geu.f32 	%p41, %f83, %f28;
	setp.ge.s32 	%p42, %r106, %r63;
	or.pred  	%p43, %p41, %p42;
	@%p43 bra 	$L__BB0_33;
	add.s32 	%r95, %r36, 3;
	cvt.rn.f32.s32 	%f84, %r95;
	add.s32 	%r96, %r106, %r4;
	mul.wide.s32 	%rd39, %r96, 4;
	add.s64 	%rd40, %rd1, %rd39;
	st.global.f32 	[%rd40], %f84;
	add.s32 	%r106, %r106, 1;
$L__BB0_33:
	add.s32 	%r123, %r123, 4;
$L__BB0_34:
	setp.eq.s32 	%p44, %r7, 0;
	@%p44 bra 	$L__BB0_44;
	setp.eq.s32 	%p45, %r7, 1;
	@%p45 bra 	$L__BB0_41;
	add.s32 	%r49, %r123, %r12;
	mul.wide.s32 	%rd41, %r49, 4;
	add.s64 	%rd6, %rd2, %rd41;
	ld.global.f32 	%f85, [%rd6];
	ld.global.f32 	%f109, [%rd3];
	sub.f32 	%f86, %f85, %f109;
	abs.f32 	%f87, %f86;
	setp.geu.f32 	%p46, %f87, %f28;
	setp.ge.s32 	%p47, %r106, %r63;
	or.pred  	%p48, %p46, %p47;
	@%p48 bra 	$L__BB0_38;
	cvt.rn.f32.s32 	%f88, %r49;
	add.s32 	%r98, %r106, %r4;
	mul.wide.s32 	%rd42, %r98, 4;
	add.s64 	%rd43, %rd1, %rd42;
	st.global.f32 	[%rd43], %f88;
	add.s32 	%r106, %r106, 1;
	ld.global.f32 	%f109, [%rd3];
$L__BB0_38:
	ld.global.f32 	%f89, [%rd6+4];
	sub.f32 	%f90, %f89, %f109;
	abs.f32 	%f91, %f90;
	setp.geu.f32 	%p49, %f91, %f28;
	setp.ge.s32 	%p50, %r106, %r63;
	or.pred  	%p51, %p49, %p50;
	@%p51 bra 	$L__BB0_40;
	add.s32 	%r99, %r49, 1;
	cvt.rn.f32.s32 	%f92, %r99;
	add.s32 	%r100, %r106, %r4;
	mul.wide.s32 	%rd44, %r100, 4;
	add.s64 	%rd45, %rd1, %rd44;
	st.global.f32 	[%rd45], %f92;
	add.s32 	%r106, %r106, 1;
$L__BB0_40:
	add.s32 	%r123, %r123, 2;
$L__BB0_41:
	setp.eq.s32 	%p52, %r9, 0;
	@%p52 bra 	$L__BB0_44;
	add.s32 	%r58, %r123, %r12;
	mul.wide.s32 	%rd46, %r58, 4;
	add.s64 	%rd47, %rd2, %rd46;
	ld.global.f32 	%f93, [%rd47];
	ld.global.f32 	%f94, [%rd3];
	sub.f32 	%f95, %f93, %f94;
	abs.f32 	%f96, %f95;
	setp.geu.f32 	%p53, %f96, %f28;
	setp.ge.s32 	%p54, %r106, %r63;
	or.pred  	%p55, %p53, %p54;
	@%p55 bra 	$L__BB0_44;
	cvt.rn.f32.s32 	%f97, %r58;
	add.s32 	%r101, %r106, %r4;
	mul.wide.s32 	%rd48, %r101, 4;
	add.s64 	%rd49, %rd1, %rd48;
	st.global.f32 	[%rd49], %f97;
	add.s32 	%r106, %r106, 1;
$L__BB0_44:
	add.s32 	%r103, %r11, 1;
	setp.ne.s32 	%p56, %r11, %r3;
	@%p56 bra 	$L__BB0_4;
	cvt.rn.f32.s32 	%f110, %r106;
$L__BB0_46:
	cvta.to.global.u64 	%rd50, %rd7;
	mul.wide.s32 	%rd51, %r1, 4;
	add.s64 	%rd52, %rd50, %rd51;
	st.global.f32 	[%rd52], %f110;
$L__BB0_47:
	ret;

}


// ===== COMPILED SASS (sm_100) =====

	.target	sm_100

	.elftype	@"ET_EXEC"


//--------------------- .note.nv.tkinfo           --------------------------
	.section	.note.nv.tkinfo,"",@"SHT_NOTE"
	.sectionflags	@"SHF_NOTE_NV_TKINFO"
	.tkinfo
        /*0018*/ 	.word	0x00000002
        /*0030*/ 	.string	""
        /*0030*/ 	.string	"ptxas"
        /*0030*/ 	.string	"Cuda compilation tools, release 13.0, V13.0.88"
        /*0030*/ 	.string	"Build cuda_13.0.r13.0/compiler.36424714_0"
        /*0030*/ 	.string	"-arch sm_100 -m 64 "



//--------------------- .note.nv.cuinfo           --------------------------
	.section	.note.nv.cuinfo,"",@"SHT_NOTE"
	.sectionflags	@"SHF_NOTE_NV_CUINFO"
        /*0018*/ 	.short	0x0002
        /*001a*/ 	.short	0x0064
        /*001c*/ 	.short	0x0082
	.zero		2


//--------------------- .nv.info                  --------------------------
	.section	.nv.info,"",@"SHT_CUDA_INFO"
	.align	4


	//----- nvinfo : EIATTR_REGCOUNT
	.align		4
        /*0000*/ 	.byte	0x04, 0x2f
        /*0002*/ 	.short	(.L_1 - .L_0)
	.align		4
.L_0:
        /*0004*/ 	.word	index@(_Z12KernFindXnghPfS_S_S_iiifi)
        /*0008*/ 	.word	0x0000001c


	//----- nvinfo : EIATTR_FRAME_SIZE
	.align		4
.L_1:
        /*000c*/ 	.byte	0x04, 0x11
        /*000e*/ 	.short	(.L_3 - .L_2)
	.align		4
.L_2:
        /*0010*/ 	.word	index@($__internal_0_$__cuda_sm3x_div_rn_noftz_f32_slowpath)
        /*0014*/ 	.word	0x00000000


	//----- nvinfo : EIATTR_FRAME_SIZE
	.align		4
.L_3:
        /*0018*/ 	.byte	0x04, 0x11
        /*001a*/ 	.short	(.L_5 - .L_4)
	.align		4
.L_4:
        /*001c*/ 	.word	index@(_Z12KernFindXnghPfS_S_S_iiifi)
        /*0020*/ 	.word	0x00000000


	//----- nvinfo : EIATTR_MIN_STACK_SIZE
	.align		4
.L_5:
        /*0024*/ 	.byte	0x04, 0x12
        /*0026*/ 	.short	(.L_7 - .L_6)
	.align		4
.L_6:
        /*0028*/ 	.word	index@(_Z12KernFindXnghPfS_S_S_iiifi)
        /*002c*/ 	.word	0x00000000
.L_7:


//--------------------- .nv.compat                --------------------------
	.section	.nv.compat,"",@"SHT_CUDA_COMPAT_INFO"
	.align	4
        /*0000*/ 	.byte	0x02, 0x09, 0x00, 0x00, 0x02, 0x02, 0x01, 0x00, 0x02, 0x05, 0x05, 0x00, 0x03, 0x07, 0x01, 0x01
        /*0010*/ 	.byte	0x02, 0x03, 0x00, 0x00, 0x02, 0x06, 0x01, 0x00, 0x04, 0x0b, 0x08, 0x00, 0x01, 0x00, 0x00, 0x00
        /*0020*/ 	.byte	0x00, 0x00, 0x00, 0x00


//--------------------- .nv.info._Z12KernFindXnghPfS_S_S_iiifi --------------------------
	.section	.nv.info._Z12KernFindXnghPfS_S_S_iiifi,"",@"SHT_CUDA_INFO"
	.sectionflags	@""
	.align	4


	//----- nvinfo : EIATTR_CUDA_API_VERSION
	.align		4
        /*0000*/ 	.byte	0x04, 0x37
        /*0002*/ 	.short	(.L_9 - .L_8)
.L_8:
        /*0004*/ 	.word	0x00000082


	//----- nvinfo : EIATTR_KPARAM_INFO
	.align		4
.L_9:
        /*0008*/ 	.byte	0x04, 0x17
        /*000a*/ 	.short	(.L_11 - .L_10)
.L_10:
        /*000c*/ 	.word	0x00000000
        /*0010*/ 	.short	0x0008
        /*0012*/ 	.short	0x0030
        /*0014*/ 	.byte	0x00, 0xf0, 0x11, 0x00


	//----- nvinfo : EIATTR_KPARAM_INFO
	.align		4
.L_11:
        /*0018*/ 	.byte	0x04, 0x17
        /*001a*/ 	.short	(.L_13 - .L_12)
.L_12:
        /*001c*/ 	.word	0x00000000
        /*0020*/ 	.short	0x0007
        /*0022*/ 	.short	0x002c
        /*0024*/ 	.byte	0x00, 0xf0, 0x11, 0x00


	//----- nvinfo : EIATTR_KPARAM_INFO
	.align		4
.L_13:
        /*0028*/ 	.byte	0x04, 0x17
        /*002a*/ 	.short	(.L_15 - .L_14)
.L_14:
        /*002c*/ 	.word	0x00000000
        /*0030*/ 	.short	0x0006
        /*0032*/ 	.short	0x0028
        /*0034*/ 	.byte	0x00, 0xf0, 0x11, 0x00


	//----- nvinfo : EIATTR_KPARAM_INFO
	.align		4
.L_15:
        /*0038*/ 	.byte	0x04, 0x17
        /*003a*/ 	.short	(.L_17 - .L_16)
.L_16:
        /*003c*/ 	.word	0x00000000
        /*0040*/ 	.short	0x0005
        /*0042*/ 	.short	0x0024
        /*0044*/ 	.byte	0x00, 0xf0, 0x11, 0x00


	//----- nvinfo : EIATTR_KPARAM_INFO
	.align		4
.L_17:
        /*0048*/ 	.byte	0x04, 0x17
        /*004a*/ 	.short	(.L_19 - .L_18)
.L_18:
        /*004c*/ 	.word	0x00000000
        /*0050*/ 	.short	0x0004
        /*0052*/ 	.short	0x0020
        /*0054*/ 	.byte	0x00, 0xf0, 0x11, 0x00


	//----- nvinfo : EIATTR_KPARAM_INFO
	.align		4
.L_19:
        /*0058*/ 	.byte	0x04, 0x17
        /*005a*/ 	.short	(.L_21 - .L_20)
.L_20:
        /*005c*/ 	.word	0x00000000
        /*0060*/ 	.short	0x0003
        /*0062*/ 	.short	0x0018
        /*0064*/ 	.byte	0x00, 0xf5, 0x21, 0x00


	//----- nvinfo : EIATTR_KPARAM_INFO
	.align		4
.L_21:
        /*0068*/ 	.byte	0x04, 0x17
        /*006a*/ 	.short	(.L_23 - .L_22)
.L_22:
        /*006c*/ 	.word	0x00000000
        /*0070*/ 	.short	0x0002
        /*0072*/ 	.short	0x0010
        /*0074*/ 	.byte	0x00, 0xf5, 0x21, 0x00


	//----- nvinfo : EIATTR_KPARAM_INFO
	.align		4
.L_23:
        /*0078*/ 	.byte	0x04, 0x17
        /*007a*/ 	.short	(.L_25 - .L_24)
.L_24:
        /*007c*/ 	.word	0x00000000
        /*0080*/ 	.short	0x0001
        /*0082*/ 	.short	0x0008
        /*0084*/ 	.byte	0x00, 0xf5, 0x21, 0x00


	//----- nvinfo : EIATTR_KPARAM_INFO
	.align		4
.L_25:
        /*0088*/ 	.byte	0x04, 0x17
        /*008a*/ 	.short	(.L_27 - .L_26)
.L_26:
        /*008c*/ 	.word	0x00000000
        /*0090*/ 	.short	0x0000
        /*0092*/ 	.short	0x0000
        /*0094*/ 	.byte	0x00, 0xf5, 0x21, 0x00


	//----- nvinfo : EIATTR_SPARSE_MMA_MASK
	.align		4
.L_27:
        /*0098*/ 	.byte	0x03, 0x50
        /*009a*/ 	.short	0x0000


	//----- nvinfo : EIATTR_MAXREG_COUNT
	.align		4
        /*009c*/ 	.byte	0x03, 0x1b
        /*009e*/ 	.short	0x00ff


	//----- nvinfo : EIATTR_MERCURY_ISA_VERSION
	.align		4
        /*00a0*/ 	.byte	0x03, 0x5f
        /*00a2*/ 	.short	0x0101


	//----- nvinfo : EIATTR_VRC_CTA_INIT_COUNT
	.align		4
        /*00a4*/ 	.byte	0x02, 0x4a
	.zero		1
	.zero		1


	//----- nvinfo : EIATTR_EXIT_INSTR_OFFSETS
	.align		4
        /*00a8*/ 	.byte	0x04, 0x1c
        /*00aa*/ 	.short	(.L_29 - .L_28)


	//   ....[0]....
.L_28:
        /*00ac*/ 	.word	0x000001c0


	//   ....[1]....
        /*00b0*/ 	.word	0x00001740


	//----- nvinfo : EIATTR_CRS_STACK_SIZE
	.align		4
.L_29:
        /*00b4*/ 	.byte	0x04, 0x1e
        /*00b6*/ 	.short	(.L_31 - .L_30)
.L_30:
        /*00b8*/ 	.word	0x00000000


	//----- nvinfo : EIATTR_CBANK_PARAM_SIZE
	.align		4
.L_31:
        /*00bc*/ 	.byte	0x03, 0x19
        /*00be*/ 	.short	0x0034


	//----- nvinfo : EIATTR_PARAM_CBANK
	.align		4
        /*00c0*/ 	.byte	0x04, 0x0a
        /*00c2*/ 	.short	(.L_33 - .L_32)
	.align		4
.L_32:
        /*00c4*/ 	.word	index@(.nv.constant0._Z12KernFindXnghPfS_S_S_iiifi)
        /*00c8*/ 	.short	0x0380
        /*00ca*/ 	.short	0x0034


	//----- nvinfo : EIATTR_SW_WAR
	.align		4
.L_33:
        /*00cc*/ 	.byte	0x04, 0x36
        /*00ce*/ 	.short	(.L_35 - .L_34)
.L_34:
        /*00d0*/ 	.word	0x00000008
.L_35:


//--------------------- .nv.callgraph             --------------------------
	.section	.nv.callgraph,"",@"SHT_CUDA_CALLGRAPH"
	.align	4
	.sectionentsize	8
	.align		4
        /*0000*/ 	.word	0x00000000
	.align		4
        /*0004*/ 	.word	0xffffffff
	.align		4
        /*0008*/ 	.word	0x00000000
	.align		4
        /*000c*/ 	.word	0xfffffffe
	.align		4
        /*0010*/ 	.word	0x00000000
	.align		4
        /*0014*/ 	.word	0xfffffffd
	.align		4
        /*0018*/ 	.word	0x00000000
	.align		4
        /*001c*/ 	.word	0xfffffffc


//--------------------- .text._Z12KernFindXnghPfS_S_S_iiifi --------------------------
	.section	.text._Z12KernFindXnghPfS_S_S_iiifi,"ax",@progbits
	.align	128
        .global         _Z12KernFindXnghPfS_S_S_iiifi
        .type           _Z12KernFindXnghPfS_S_S_iiifi,@function
        .size           _Z12KernFindXnghPfS_S_S_iiifi,(.L_x_23 - _Z12KernFindXnghPfS_S_S_iiifi)
        .other          _Z12KernFindXnghPfS_S_S_iiifi,@"STO_CUDA_ENTRY STV_DEFAULT"
_Z12KernFindXnghPfS_S_S_iiifi:
.text._Z12KernFindXnghPfS_S_S_iiifi:
[----:B------:R-:W-:Y:S01]  /*0000*/  LDC R1, c[0x0][0x37c] ;  /* 0x0000df00ff017b82 */ /* 0x000fe20000000800 */
[----:B------:R-:W0:Y:S01]  /*0010*/  LDCU UR4, c[0x0][0x3a4] ;  /* 0x00007480ff0477ac */ /* 0x000e220008000800 */
[----:B------:R-:W1:Y:S01]  /*0020*/  S2R R0, SR_CTAID.X ;  /* 0x0000000000007919 */ /* 0x000e620000002500 */
[----:B------:R-:W-:Y:S01]  /*0030*/  BSSY.RECONVERGENT B0, `(.L_x_0) ;  /* 0x0000012000007945 */ /* 0x000fe20003800200 */
[----:B------:R-:W1:Y:S01]  /*0040*/  S2R R5, SR_TID.X ;  /* 0x0000000000057919 */ /* 0x000e620000002100 */
[----:B0-----:R-:W-:Y:S01]  /*0050*/  I2FP.F32.S32 R3, UR4 ;  /* 0x0000000400037c45 */ /* 0x001fe20008201400 */
[----:B------:R-:W1:Y:S03]  /*0060*/  LDCU UR4, c[0x0][0x360] ;  /* 0x00006c00ff0477ac */ /* 0x000e660008000800 */
[----:B------:R-:W0:Y:S01]  /*0070*/  MUFU.RCP R4, R3 ;  /* 0x0000000300047308 */ /* 0x000e220000001000 */
[----:B-1----:R-:W-:Y:S01]  /*0080*/  IMAD R0, R0, UR4, R5 ;  /* 0x0000000400007c24 */ /* 0x002fe2000f8e0205 */
[----:B------:R-:W1:Y:S01]  /*0090*/  LDCU.64 UR4, c[0x0][0x358] ;  /* 0x00006b00ff0477ac */ /* 0x000e620008000a00 */
[----:B0-----:R-:W-:-:S03]  /*00a0*/  FFMA R5, -R3, R4, 1 ;  /* 0x3f80000003057423 */ /* 0x001fc60000000104 */
[----:B------:R-:W-:Y:S01]  /*00b0*/  I2FP.F32.S32 R2, R0 ;  /* 0x0000000000027245 */ /* 0x000fe20000201400 */
[----:B------:R-:W-:-:S03]  /*00c0*/  FFMA R5, R4, R5, R4 ;  /* 0x0000000504057223 */ /* 0x000fc60000000004 */
[----:B------:R-:W0:Y:S01]  /*00d0*/  FCHK P0, R2, R3 ;  /* 0x0000000302007302 */ /* 0x000e220000000000 */
[----:B------:R-:W-:-:S04]  /*00e0*/  FFMA R4, R2, R5, RZ ;  /* 0x0000000502047223 */ /* 0x000fc800000000ff */
[----:B------:R-:W-:-:S04]  /*00f0*/  FFMA R6, -R3, R4, R2 ;  /* 0x0000000403067223 */ /* 0x000fc80000000102 */
[----:B------:R-:W-:Y:S01]  /*0100*/  FFMA R6, R5, R6, R4 ;  /* 0x0000000605067223 */ /* 0x000fe20000000004 */
[----:B01----:R-:W-:Y:S06]  /*0110*/  @!P0 BRA `(.L_x_1) ;  /* 0x00000000000c8947 */ /* 0x003fec0003800000 */
[----:B------:R-:W-:-:S07]  /*0120*/  MOV R4, 0x140 ;  /* 0x0000014000047802 */ /* 0x000fce0000000f00 */
[----:B------:R-:W-:Y:S05]  /*0130*/  CALL.REL.NOINC `($__internal_0_$__cuda_sm3x_div_rn_noftz_f32_slowpath) ;  /* 0x0000001400847944 */ /* 0x000fea0003c00000 */
[----:B------:R-:W-:-:S07]  /*0140*/  IMAD.MOV.U32 R6, RZ, RZ, R2 ;  /* 0x000000ffff067224 */ /* 0x000fce00078e0002 */
.L_x_1:
[----:B------:R-:W-:Y:S05]  /*0150*/  BSYNC.RECONVERGENT B0 ;  /* 0x0000000000007941 */ /* 0x000fea0003800200 */
.L_x_0:
[----:B------:R-:W0:Y:S01]  /*0160*/  LDCU UR6, c[0x0][0x3b0] ;  /* 0x00007600ff0677ac */ /* 0x000e220008000800 */
[----:B------:R-:W1:Y:S01]  /*0170*/  LDC.64 R4, c[0x0][0x388] ;  /* 0x0000e200ff047b82 */ /* 0x000e620000000a00 */
[----:B------:R-:W2:Y:S02]  /*0180*/  F2I.FLOOR.NTZ R6, R6 ;  /* 0x0000000600067305 */ /* 0x000ea40000207100 */
[----:B--2---:R-:W-:Y:S01]  /*0190*/  IMAD.SHL.U32 R3, R6, 0x2, RZ ;  /* 0x0000000206037824 */ /* 0x004fe200078e00ff */
[----:B0-----:R-:W-:-:S03]  /*01a0*/  ISETP.GE.AND P0, PT, R0, UR6, PT ;  /* 0x0000000600007c0c */ /* 0x001fc6000bf06270 */
[----:B-1----:R-:W-:-:S10]  /*01b0*/  IMAD.WIDE R4, R3, 0x4, R4 ;  /* 0x0000000403047825 */ /* 0x002fd400078e0204 */
[----:B------:R-:W-:Y:S05]  /*01c0*/  @P0 EXIT ;  /* 0x000000000000094d */ /* 0x000fea0003800000 */
[----:B------:R-:W2:Y:S01]  /*01d0*/  LDG.E R2, desc[UR4][R4.64] ;  /* 0x0000000404027981 */ /* 0x000ea2000c1e1900 */
[----:B------:R-:W0:Y:S01]  /*01e0*/  LDC R6, c[0x0][0x3a4] ;  /* 0x0000e900ff067b82 */ /* 0x000e220000000800 */
[----:B------:R-:W1:Y:S02]  /*01f0*/  LDCU.64 UR8, c[0x0][0x3a8] ;  /* 0x00007500ff0877ac */ /* 0x000e640008000a00 */
[----:B------:R-:W3:Y:S01]  /*0200*/  LDG.E R3, desc[UR4][R4.64+0x4] ;  /* 0x0000040404037981 */ /* 0x000ee2000c1e1900 */
[----:B------:R-:W-:Y:S01]  /*0210*/  BSSY.RECONVERGENT B0, `(.L_x_2) ;  /* 0x000014f000007945 */ /* 0x000fe20003800200 */
[----:B------:R-:W-:Y:S01]  /*0220*/  IMAD.MOV.U32 R7, RZ, RZ, RZ ;  /* 0x000000ffff077224 */ /* 0x000fe200078e00ff */
[----:B0-----:R-:W-:Y:S01]  /*0230*/  ISETP.GE.AND P0, PT, R6, 0x1, PT ;  /* 0x000000010600780c */ /* 0x001fe20003f06270 */
[----:B--2---:R-:W-:Y:S08]  /*0240*/  F2I.TRUNC.NTZ R2, R2 ;  /* 0x0000000200027305 */ /* 0x004ff0000020f100 */
[----:B---3--:R-:W0:Y:S02]  /*0250*/  F2I.TRUNC.NTZ R3, R3 ;  /* 0x0000000300037305 */ /* 0x008e24000020f100 */
[----:B0-----:R-:W-:-:S13]  /*0260*/  ISETP.GT.OR P0, PT, R2, R3, !P0 ;  /* 0x000000030200720c */ /* 0x001fda0004704670 */
[----:B-1----:R-:W-:Y:S05]  /*0270*/  @P0 BRA `(.L_x_3) ;  /* 0x0000001400200947 */ /* 0x002fea0003800000 */
[----:B------:R-:W0:Y:S01]  /*0280*/  LDC.64 R12, c[0x0][0x380] ;  /* 0x0000e000ff0c7b82 */ /* 0x000e220000000a00 */
[----:B------:R-:W-:Y:S01]  /*0290*/  LOP3.LUT R4, R6, 0x7, RZ, 0xc0, !PT ;  /* 0x0000000706047812 */ /* 0x000fe200078ec0ff */
[----:B------:R-:W-:Y:S01]  /*02a0*/  BSSY.RECONVERGENT B1, `(.L_x_4) ;  /* 0x0000144000017945 */ /* 0x000fe20003800200 */
[----:B------:R-:W-:Y:S02]  /*02b0*/  IMAD.MOV.U32 R7, RZ, RZ, RZ ;  /* 0x000000ffff077224 */ /* 0x000fe400078e00ff */
[----:B------:R-:W-:-:S04]  /*02c0*/  IADD3 R5, PT, PT, R4, -0x1, RZ ;  /* 0xffffffff04057810 */ /* 0x000fc80007ffe0ff */
[----:B------:R-:W-:Y:S02]  /*02d0*/  ISETP.GE.U32.AND P1, PT, R5, 0x3, PT ;  /* 0x000000030500780c */ /* 0x000fe40003f26070 */
[C---:B------:R-:W-:Y:S02]  /*02e0*/  LOP3.LUT R5, R6.reuse, 0x3, RZ, 0xc0, !PT ;  /* 0x0000000306057812 */ /* 0x040fe400078ec0ff */
[----:B------:R-:W-:Y:S01]  /*02f0*/  LOP3.LUT R6, R6, 0x7ffffff8, RZ, 0xc0, !PT ;  /* 0x7ffffff806067812 */ /* 0x000fe200078ec0ff */
[----:B0-----:R-:W-:-:S08]  /*0300*/  IMAD.WIDE R12, R0, 0x4, R12 ;  /* 0x00000004000c7825 */ /* 0x001fd000078e020c */
.L_x_10:
[----:B0-----:R-:W0:Y:S01]  /*0310*/  LDCU UR6, c[0x0][0x3a4] ;  /* 0x00007480ff0677ac */ /* 0x001e220008000800 */
[C---:B------:R-:W-:Y:S01]  /*0320*/  ISETP.NE.AND P2, PT, R2.reuse, R3, PT ;  /* 0x000000030200720c */ /* 0x040fe20003f45270 */
[----:B------:R-:W-:Y:S01]  /*0330*/  IMAD.MOV.U32 R9, RZ, RZ, RZ ;  /* 0x000000ffff097224 */ /* 0x000fe200078e00ff */
[----:B0-----:R-:W-:Y:S02]  /*0340*/  UISETP.GE.U32.AND UP0, UPT, UR6, 0x8, UPT ;  /* 0x000000080600788c */ /* 0x001fe4000bf06070 */
[C---:B------:R-:W-:Y:S02]  /*0350*/  IMAD R8, R2.reuse, UR6, RZ ;  /* 0x0000000602087c24 */ /* 0x040fe4000f8e02ff */
[----:B------:R-:W-:-:S05]  /*0360*/  VIADD R2, R2, 0x1 ;  /* 0x0000000102027836 */ /* 0x000fca0000000000 */
[----:B-1234-:R-:W-:Y:S05]  /*0370*/  BRA.U !UP0, `(.L_x_5) ;  /* 0x0000000d08307547 */ /* 0x01efea000b800000 */
[----:B------:R-:W0:Y:S01]  /*0380*/  LDC.64 R10, c[0x0][0x380] ;  /* 0x0000e000ff0a7b82 */ /* 0x000e220000000a00 */
[----:B------:R-:W2:Y:S01]  /*0390*/  LDG.E R9, desc[UR4][R12.64] ;  /* 0x000000040c097981 */ /* 0x000ea2000c1e1900 */
[----:B------:R-:W1:Y:S01]  /*03a0*/  LDCU.64 UR6, c[0x0][0x3a8] ;  /* 0x00007500ff0677ac */ /* 0x000e620008000a00 */
[----:B0-----:R-:W-:-:S05]  /*03b0*/  IMAD.WIDE R10, R8, 0x4, R10 ;  /* 0x00000004080a7825 */ /* 0x001fca00078e020a */
[----:B------:R-:W2:Y:S01]  /*03c0*/  LDG.E R14, desc[UR4][R10.64] ;  /* 0x000000040a0e7981 */ /* 0x000ea2000c1e1900 */
[----:B-1----:R-:W-:Y:S01]  /*03d0*/  ISETP.GE.AND P0, PT, R7, UR6, PT ;  /* 0x0000000607007c0c */ /* 0x002fe2000bf06270 */
[----:B--2---:R-:W-:-:S05]  /*03e0*/  FADD R14, R14, -R9 ;  /* 0x800000090e0e7221 */ /* 0x004fca0000000000 */
[----:B------:R-:W-:-:S13]  /*03f0*/  FSETP.GEU.OR P0, PT, |R14|, UR7, P0 ;  /* 0x000000070e007c0b */ /* 0x000fda000870e600 */
[----:B------:R-:W0:Y:S01]  /*0400*/  @!P0 LDC.64 R14, c[0x0][0x390] ;  /* 0x0000e400ff0e8b82 */ /* 0x000e220000000a00 */
[----:B------:R-:W-:Y:S01]  /*0410*/  @!P0 IMAD R17, R0, UR6, R7 ;  /* 0x0000000600118c24 */ /* 0x000fe2000f8e0207 */
[----:B------:R-:W-:-:S03]  /*0420*/  @!P0 I2FP.F32.S32 R19, R8 ;  /* 0x0000000800138245 */ /* 0x000fc60000201400 */
[----:B0-----:R-:W-:-:S05]  /*0430*/  @!P0 IMAD.WIDE R14, R17, 0x4, R14 ;  /* 0x00000004110e8825 */ /* 0x001fca00078e020e */
[----:B------:R0:W-:Y:S04]  /*0440*/  @!P0 STG.E desc[UR4][R14.64], R19 ;  /* 0x000000130e008986 */ /* 0x0001e8000c101904 */
[----:B------:R-:W2:Y:S04]  /*0450*/  @!P0 LDG.E R9, desc[UR4][R12.64] ;  /* 0x000000040c098981 */ /* 0x000ea8000c1e1900 */
[----:B------:R-:W2:Y:S01]  /*0460*/  LDG.E R16, desc[UR4][R10.64+0x4] ;  /* 0x000004040a107981 */ /* 0x000ea2000c1e1900 */
[----:B------:R-:W-:-:S04]  /*0470*/  @!P0 IADD3 R7, PT, PT, R7, 0x1, RZ ;  /* 0x0000000107078810 */ /* 0x000fc80007ffe0ff */
[----:B------:R-:W-:Y:S01]  /*0480*/  ISETP.GE.AND P0, PT, R7, UR6, PT ;  /* 0x0000000607007c0c */ /* 0x000fe2000bf06270 */
[----:B--2---:R-:W-:-:S05]  /*0490*/  FADD R16, -R9, R16 ;  /* 0x0000001009107221 */ /* 0x004fca0000000100 */
[----:B------:R-:W-:-:S13]  /*04a0*/  FSETP.GEU.OR P0, PT, |R16|, UR7, P0 ;  /* 0x0000000710007c0b */ /* 0x000fda000870e600 */
[----:B------:R-:W1:Y:S01]  /*04b0*/  @!P0 LDC.64 R16, c[0x0][0x390] ;  /* 0x0000e400ff108b82 */ /* 0x000e620000000a00 */
[----:B------:R-:W-:Y:S02]  /*04c0*/  @!P0 VIADD R18, R8, 0x1 ;  /* 0x0000000108128836 */ /* 0x000fe40000000000 */
[----:B------:R-:W-:-:S03]  /*04d0*/  @!P0 IMAD R21, R0, UR6, R7 ;  /* 0x0000000600158c24 */ /* 0x000fc6000f8e0207 */
[----:B0-----:R-:W-:Y:S01]  /*04e0*/  @!P0 I2FP.F32.S32 R19, R18 ;  /* 0x0000001200138245 */ /* 0x001fe20000201400 */
[----:B-1----:R-:W-:-:S05]  /*04f0*/  @!P0 IMAD.WIDE R16, R21, 0x4, R16 ;  /* 0x0000000415108825 */ /* 0x002fca00078e0210 */
[----:B------:R0:W-:Y:S04]  /*0500*/  @!P0 STG.E desc[UR4][R16.64], R19 ;  /* 0x0000001310008986 */ /* 0x0001e8000c101904 */
[----:B------:R-:W2:Y:S04]  /*0510*/  @!P0 LDG.E R9, desc[UR4][R12.64] ;  /* 0x000000040c098981 */ /* 0x000ea8000c1e1900 */
[----:B------:R-:W2:Y:S01]  /*0520*/  LDG.E R14, desc[UR4][R10.64+0x8] ;  /* 0x000008040a0e7981 */ /* 0x000ea2000c1e1900 */
[----:B------:R-:W-:-:S05]  /*0530*/  @!P0 VIADD R7, R7, 0x1 ;  /* 0x0000000107078836 */ /* 0x000fca0000000000 */
        /* <DEDUP_REMOVED lines=57> */
[----:B------:R-:W2:Y:S04]  /*08d0*/  LDG.E R10, desc[UR4][R10.64+0x1c] ;  /* 0x00001c040a0a7981 */ /* 0x000ea8000c1e1900 */
[----:B------:R-:W2:Y:S01]  /*08e0*/  @!P0 LDG.E R9, desc[UR4][R12.64] ;  /* 0x000000040c098981 */ /* 0x000ea2000c1e1900 */
[----:B------:R-:W-:-:S04]  /*08f0*/  @!P0 IADD3 R7, PT, PT, R7, 0x1, RZ ;  /* 0x0000000107078810 */ /* 0x000fc80007ffe0ff */
[----:B------:R-:W-:Y:S02]  /*0900*/  ISETP.GE.AND P0, PT, R7, UR6, PT ;  /* 0x0000000607007c0c */ /* 0x000fe4000bf06270 */
[----:B------:R-:W-:Y:S01]  /*0910*/  ISETP.NE.AND P3, PT, R6, 0x8, PT ;  /* 0x000000080600780c */ /* 0x000fe20003f65270 */
[----:B--2---:R-:W-:-:S05]  /*0920*/  FADD R9, R10, -R9 ;  /* 0x800000090a097221 */ /* 0x004fca0000000000 */
[----:B------:R-:W-:-:S13]  /*0930*/  FSETP.GEU.OR P0, PT, |R9|, UR7, P0 ;  /* 0x0000000709007c0b */ /* 0x000fda000870e600 */
[----:B------:R-:W1:Y:S01]  /*0940*/  @!P0 LDC.64 R16, c[0x0][0x390] ;  /* 0x0000e400ff108b82 */ /* 0x000e620000000a00 */
[----:B------:R-:W-:Y:S02]  /*0950*/  @!P0 VIADD R9, R8, 0x7 ;  /* 0x0000000708098836 */ /* 0x000fe40000000000 */
[----:B------:R-:W-:-:S03]  /*0960*/  @!P0 IMAD R21, R0, UR6, R7 ;  /* 0x0000000600158c24 */ /* 0x000fc6000f8e0207 */
[----:B0-----:R-:W-:Y:S01]  /*0970*/  @!P0 I2FP.F32.S32 R15, R9 ;  /* 0x00000009000f8245 */ /* 0x001fe20000201400 */
[----:B-1----:R-:W-:-:S05]  /*0980*/  @!P0 IMAD.WIDE R16, R21, 0x4, R16 ;  /* 0x0000000415108825 */ /* 0x002fca00078e0210 */
[----:B------:R0:W-:Y:S01]  /*0990*/  @!P0 STG.E desc[UR4][R16.64], R15 ;  /* 0x0000000f10008986 */ /* 0x0001e2000c101904 */
[----:B------:R-:W-:Y:S02]  /*09a0*/  IMAD.MOV.U32 R9, RZ, RZ, R6 ;  /* 0x000000ffff097224 */ /* 0x000fe400078e0006 */
[----:B------:R-:W-:Y:S01]  /*09b0*/  @!P0 VIADD R7, R7, 0x1 ;  /* 0x0000000107078836 */ /* 0x000fe20000000000 */
[----:B------:R-:W-:Y:S06]  /*09c0*/  @!P3 BRA `(.L_x_5) ;  /* 0x00000004009cb947 */ /* 0x000fec0003800000 */
[----:B0-----:R-:W0:Y:S01]  /*09d0*/  LDC.64 R14, c[0x0][0x380] ;  /* 0x0000e000ff0e7b82 */ /* 0x001e220000000a00 */
[----:B------:R-:W-:-:S07]  /*09e0*/  HFMA2 R9, -RZ, RZ, 0, 4.76837158203125e-07 ;  /* 0x00000008ff097431 */ /* 0x000fce00000001ff */
.L_x_6:
[----:B------:R-:W-:Y:S01]  /*09f0*/  IMAD.IADD R10, R8, 0x1, R9 ;  /* 0x00000001080a7824 */ /* 0x000fe200078e0209 */
[----:B-1----:R-:W2:Y:S03]  /*0a00*/  LDG.E R11, desc[UR4][R12.64] ;  /* 0x000000040c0b7981 */ /* 0x002ea6000c1e1900 */
[----:B0-----:R-:W-:-:S05]  /*0a10*/  IMAD.WIDE R16, R10, 0x4, R14 ;  /* 0x000000040a107825 */ /* 0x001fca00078e020e */
[----:B------:R-:W2:Y:S01]  /*0a20*/  LDG.E R18, desc[UR4][R16.64] ;  /* 0x0000000410127981 */ /* 0x000ea2000c1e1900 */
[----:B------:R-:W-:Y:S01]  /*0a30*/  ISETP.GE.AND P0, PT, R7, UR8, PT ;  /* 0x0000000807007c0c */ /* 0x000fe2000bf06270 */
        /* <DEDUP_REMOVED lines=9> */
[----:B------:R-:W-:-:S05]  /*0ad0*/  @!P0 VIADD R7, R7, 0x1 ;  /* 0x0000000107078836 */ /* 0x000fca0000000000 */
[----:B------:R-:W-:Y:S01]  /*0ae0*/  ISETP.GE.AND P0, PT, R7, UR8, PT ;  /* 0x0000000807007c0c */ /* 0x000fe2000bf06270 */
[----:B--2---:R-:W-:-:S05]  /*0af0*/  FADD R20, R20, -R11 ;  /* 0x8000000b14147221 */ /* 0x004fca0000000000 */
        /* <DEDUP_REMOVED lines=69> */
[----:B------:R-:W-:-:S05]  /*0f50*/  @!P0 VIADD R7, R7, 0x1 ;  /* 0x0000000107078836 */ /* 0x000fca0000000000 */
[----:B------:R-:W-:Y:S01]  /*0f60*/  ISETP.GE.AND P0, PT, R7, UR8, PT ;  /* 0x0000000807007c0c */ /* 0x000fe2000bf06270 */
[----:B------:R-:W-:-:S05]  /*0f70*/  VIADD R9, R9, 0x8 ;  /* 0x0000000809097836 */ /* 0x000fca0000000000 */
[----:B------:R-:W-:Y:S01]  /*0f80*/  ISETP.NE.AND P3, PT, R9, R6, PT ;  /* 0x000000060900720c */ /* 0x000fe20003f65270 */
[----:B--2---:R-:W-:-:S05]  /*0f90*/  FADD R11, R16, -R11 ;  /* 0x8000000b100b7221 */ /* 0x004fca0000000000 */
[----:B------:R-:W-:-:S13]  /*0fa0*/  FSETP.GEU.OR P0, PT, |R11|, UR9, P0 ;  /* 0x000000090b007c0b */ /* 0x000fda000870e600 */
[----:B------:R-:W0:Y:S01]  /*0fb0*/  @!P0 LDC.64 R20, c[0x0][0x390] ;  /* 0x0000e400ff148b82 */ /* 0x000e220000000a00 */
[----:B------:R-:W-:Y:S01]  /*0fc0*/  @!P0 IMAD R11, R0, UR8, R7 ;  /* 0x00000008000b8c24 */ /* 0x000fe2000f8e0207 */
[----:B------:R-:W-:-:S03]  /*0fd0*/  @!P0 IADD3 R10, PT, PT, R10, 0x7, RZ ;  /* 0x000000070a0a8810 */ /* 0x000fc60007ffe0ff */
[----:B0-----:R-:W-:Y:S01]  /*0fe0*/  @!P0 IMAD.WIDE R20, R11, 0x4, R20 ;  /* 0x000000040b148825 */ /* 0x001fe200078e0214 */
[----:B------:R-:W-:-:S05]  /*0ff0*/  @!P0 I2FP.F32.S32 R11, R10 ;  /* 0x0000000a000b8245 */ /* 0x000fca0000201400 */
[----:B------:R1:W-:Y:S01]  /*1000*/  @!P0 STG.E desc[UR4][R20.64], R11 ;  /* 0x0000000b14008986 */ /* 0x0003e2000c101904 */
[----:B------:R-:W-:Y:S01]  /*1010*/  @!P0 VIADD R7, R7, 0x1 ;  /* 0x0000000107078836 */ /* 0x000fe20000000000 */
[----:B------:R-:W-:Y:S06]  /*1020*/  @P3 BRA `(.L_x_6) ;  /* 0xfffffff800703947 */ /* 0x000fec000383ffff */
[----:B------:R-:W-:-:S07]  /*1030*/  MOV R9, R6 ;  /* 0x0000000600097202 */ /* 0x000fce0000000f00 */
.L_x_5:
[----:B------:R-:W-:-:S13]  /*1040*/  ISETP.NE.AND P0, PT, R4, RZ, PT ;  /* 0x000000ff0400720c */ /* 0x000fda0003f05270 */
[----:B------:R-:W-:Y:S05]  /*1050*/  @!P0 BRA `(.L_x_7) ;  /* 0x00000004009c8947 */ /* 0x000fea0003800000 */
[----:B------:R-:W-:Y:S01]  /*1060*/  ISETP.NE.AND P3, PT, R5, RZ, PT ;  /* 0x000000ff0500720c */ /* 0x000fe20003f65270 */
[----:B------:R-:W-:-:S12]  /*1070*/  @!P1 BRA `(.L_x_8) ;  /* 0x0000000000d09947 */ /* 0x000fd80003800000 */
[----:B-1----:R-:W1:Y:S01]  /*1080*/  LDC.64 R10, c[0x0][0x380] ;  /* 0x0000e000ff0a7b82 */ /* 0x002e620000000a00 */
[----:B------:R-:W-:Y:S01]  /*1090*/  IMAD.IADD R14, R8, 0x1, R9 ;  /* 0x00000001080e7824 */ /* 0x000fe200078e0209 */
[----:B0-----:R-:W2:Y:S01]  /*10a0*/  LDG.E R15, desc[UR4][R12.64] ;  /* 0x000000040c0f7981 */ /* 0x001ea2000c1e1900 */
[----:B------:R-:W0:Y:S02]  /*10b0*/  LDCU.64 UR6, c[0x0][0x3a8] ;  /* 0x00007500ff0677ac */ /* 0x000e240008000a00 */
[----:B-1----:R-:W-:-:S05]  /*10c0*/  IMAD.WIDE R10, R14, 0x4, R10 ;  /* 0x000000040e0a7825 */ /* 0x002fca00078e020a */
[----:B------:R-:W2:Y:S01]  /*10d0*/  LDG.E R16, desc[UR4][R10.64] ;  /* 0x000000040a107981 */ /* 0x000ea2000c1e1900 */
[----:B0-----:R-:W-:Y:S01]  /*10e0*/  ISETP.GE.AND P0, PT, R7, UR6, PT ;  /* 0x0000000607007c0c */ /* 0x001fe2000bf06270 */
        /* <DEDUP_REMOVED lines=14> */
[----:B------:R-:W-:Y:S01]  /*11d0*/  @!P0 IMAD R23, R0, UR6, R7 ;  /* 0x0000000600178c24 */ /* 0x000fe2000f8e0207 */
[----:B------:R-:W-:-:S04]  /*11e0*/  @!P0 IADD3 R20, PT, PT, R14, 0x1, RZ ;  /* 0x000000010e148810 */ /* 0x000fc80007ffe0ff */
        /* <DEDUP_REMOVED lines=15> */
[----:B------:R-:W3:Y:S04]  /*12e0*/  LDG.E R10, desc[UR4][R10.64+0xc] ;  /* 0x00000c040a0a7981 */ /* 0x000ee8000c1e1900 */
[----:B------:R-:W3:Y:S01]  /*12f0*/  @!P0 LDG.E R15, desc[UR4][R12.64] ;  /* 0x000000040c0f8981 */ /* 0x000ee2000c1e1900 */
[----:B------:R-:W-:-:S04]  /*1300*/  @!P0 IADD3 R7, PT, PT, R7, 0x1, RZ ;  /* 0x0000000107078810 */ /* 0x000fc80007ffe0ff */
[----:B------:R-:W-:Y:S01]  /*1310*/  ISETP.GE.AND P0, PT, R7, UR6, PT ;  /* 0x0000000607007c0c */ /* 0x000fe2000bf06270 */
[----:B------:R-:W-:Y:S02]  /*1320*/  VIADD R9, R9, 0x4 ;  /* 0x0000000409097836 */ /* 0x000fe40000000000 */
[----:B---3--:R-:W-:-:S05]  /*1330*/  FADD R15, R10, -R15 ;  /* 0x8000000f0a0f7221 */ /* 0x008fca0000000000 */
[----:B------:R-:W-:-:S13]  /*1340*/  FSETP.GEU.OR P0, PT, |R15|, UR7, P0 ;  /* 0x000000070f007c0b */ /* 0x000fda000870e600 */
[----:B------:R-:W0:Y:S01]  /*1350*/  @!P0 LDC.64 R18, c[0x0][0x390] ;  /* 0x0000e400ff128b82 */ /* 0x000e220000000a00 */
[----:B------:R-:W-:Y:S02]  /*1360*/  @!P0 IMAD R15, R0, UR6, R7 ;  /* 0x00000006000f8c24 */ /* 0x000fe4000f8e0207 */
[----:B------:R-:W-:Y:S02]  /*1370*/  @!P0 VIADD R14, R14, 0x3 ;  /* 0x000000030e0e8836 */ /* 0x000fe40000000000 */
[----:B0-----:R-:W-:-:S03]  /*1380*/  @!P0 IMAD.WIDE R18, R15, 0x4, R18 ;  /* 0x000000040f128825 */ /* 0x001fc600078e0212 */
[----:B------:R-:W-:-:S05]  /*1390*/  @!P0 I2FP.F32.S32 R15, R14 ;  /* 0x0000000e000f8245 */ /* 0x000fca0000201400 */
[----:B------:R2:W-:Y:S01]  /*13a0*/  @!P0 STG.E desc[UR4][R18.64], R15 ;  /* 0x0000000f12008986 */ /* 0x0005e2000c101904 */
[----:B------:R-:W-:-:S07]  /*13b0*/  @!P0 IADD3 R7, PT, PT, R7, 0x1, RZ ;  /* 0x0000000107078810 */ /* 0x000fce0007ffe0ff */
.L_x_8:
[----:B------:R-:W-:Y:S05]  /*13c0*/  @!P3 BRA `(.L_x_7) ;  /* 0x0000000000c0b947 */ /* 0x000fea0003800000 */
[----:B------:R-:W3:Y:S01]  /*13d0*/  LDCU UR6, c[0x0][0x3a4] ;  /* 0x00007480ff0677ac */ /* 0x000ee20008000800 */
[----:B------:R-:W-:Y:S01]  /*13e0*/  ISETP.NE.AND P0, PT, R5, 0x1, PT ;  /* 0x000000010500780c */ /* 0x000fe20003f05270 */
[----:B---3--:R-:W-:-:S12]  /*13f0*/  ULOP3.LUT UP0, URZ, UR6, 0x1, URZ, 0xc0, !UPT ;  /* 0x0000000106ff7892 */ /* 0x008fd8000f80c0ff */
[----:B------:R-:W-:Y:S05]  /*1400*/  @!P0 BRA `(.L_x_9) ;  /* 0x0000000000708947 */ /* 0x000fea0003800000 */
[----:B-1----:R-:W1:Y:S01]  /*1410*/  LDC.64 R10, c[0x0][0x380] ;  /* 0x0000e000ff0a7b82 */ /* 0x002e620000000a00 */
[----:B0-2---:R-:W-:Y:S01]  /*1420*/  IMAD.IADD R16, R8, 0x1, R9 ;  /* 0x0000000108107824 */ /* 0x005fe200078e0209 */
[----:B------:R-:W2:Y:S01]  /*1430*/  LDG.E R17, desc[UR4][R12.64] ;  /* 0x000000040c117981 */ /* 0x000ea2000c1e1900 */
        /* <DEDUP_REMOVED lines=11> */
[----:B------:R-:W2:Y:S04]  /*14f0*/  LDG.E R18, desc[UR4][R10.64+0x4] ;  /* 0x000004040a127981 */ /* 0x000ea8000c1e1900 */
[----:B------:R-:W2:Y:S01]  /*1500*/  @!P0 LDG.E R17, desc[UR4][R12.64] ;  /* 0x000000040c118981 */ /* 0x000ea2000c1e1900 */
[----:B------:R-:W-:-:S05]  /*1510*/  @!P0 VIADD R7, R7, 0x1 ;  /* 0x0000000107078836 */ /* 0x000fca0000000000 */
[----:B------:R-:W-:Y:S01]  /*1520*/  ISETP.GE.AND P0, PT, R7, UR6, PT ;  /* 0x0000000607007c0c */ /* 0x000fe2000bf06270 */
[----:B------:R-:W-:Y:S02]  /*1530*/  VIADD R9, R9, 0x2 ;  /* 0x0000000209097836 */ /* 0x000fe40000000000 */
[----:B--2---:R-:W-:-:S05]  /*1540*/  FADD R18, R18, -R17 ;  /* 0x8000001112127221 */ /* 0x004fca0000000000 */
[----:B------:R-:W-:-:S13]  /*1550*/  FSETP.GEU.OR P0, PT, |R18|, UR7, P0 ;  /* 0x0000000712007c0b */ /* 0x000fda000870e600 */
[----:B------:R-:W1:Y:S01]  /*1560*/  @!P0 LDC.64 R18, c[0x0][0x390] ;  /* 0x0000e400ff128b82 */ /* 0x000e620000000a00 */
[----:B------:R-:W-:Y:S01]  /*1570*/  @!P0 IMAD R17, R0, UR6, R7 ;  /* 0x0000000600118c24 */ /* 0x000fe2000f8e0207 */
[----:B------:R-:W-:-:S04]  /*1580*/  @!P0 IADD3 R16, PT, PT, R16, 0x1, RZ ;  /* 0x0000000110108810 */ /* 0x000fc80007ffe0ff */
[----:B0-----:R-:W-:Y:S01]  /*1590*/  @!P0 I2FP.F32.S32 R15, R16 ;  /* 0x00000010000f8245 */ /* 0x001fe20000201400 */
[----:B-1----:R-:W-:-:S05]  /*15a0*/  @!P0 IMAD.WIDE R18, R17, 0x4, R18 ;  /* 0x0000000411128825 */ /* 0x002fca00078e0212 */
[----:B------:R3:W-:Y:S01]  /*15b0*/  @!P0 STG.E desc[UR4][R18.64], R15 ;  /* 0x0000000f12008986 */ /* 0x0007e2000c101904 */
[----:B------:R-:W-:-:S07]  /*15c0*/  @!P0 VIADD R7, R7, 0x1 ;  /* 0x0000000107078836 */ /* 0x000fce0000000000 */
.L_x_9:
[----:B------:R-:W-:Y:S05]  /*15d0*/  BRA.U !UP0, `(.L_x_7) ;  /* 0x00000001083c7547 */ /* 0x000fea000b800000 */
[----:B-1----:R-:W1:Y:S01]  /*15e0*/  LDC.64 R10, c[0x0][0x380] ;  /* 0x0000e000ff0a7b82 */ /* 0x002e620000000a00 */
[----:B0-23--:R-:W-:Y:S01]  /*15f0*/  IADD3 R15, PT, PT, R8, R9, RZ ;  /* 0x00000009080f7210 */ /* 0x00dfe20007ffe0ff */
[----:B------:R-:W0:Y:S04]  /*1600*/  LDCU.64 UR6, c[0x0][0x3a8] ;  /* 0x00007500ff0677ac */ /* 0x000e280008000a00 */
[----:B-1----:R-:W-:Y:S02]  /*1610*/  IMAD.WIDE R8, R15, 0x4, R10 ;  /* 0x000000040f087825 */ /* 0x002fe400078e020a */
[----:B------:R-:W2:Y:S04]  /*1620*/  LDG.E R11, desc[UR4][R12.64] ;  /* 0x000000040c0b7981 */ /* 0x000ea8000c1e1900 */
[----:B------:R-:W2:Y:S01]  /*1630*/  LDG.E R8, desc[UR4][R8.64] ;  /* 0x0000000408087981 */ /* 0x000ea2000c1e1900 */
[----:B0-----:R-:W-:Y:S01]  /*1640*/  ISETP.GE.AND P0, PT, R7, UR6, PT ;  /* 0x0000000607007c0c */ /* 0x001fe2000bf06270 */
[----:B--2---:R-:W-:-:S05]  /*1650*/  FADD R11, R8, -R11 ;  /* 0x8000000b080b7221 */ /* 0x004fca0000000000 */
[----:B------:R-:W-:-:S13]  /*1660*/  FSETP.GEU.OR P0, PT, |R11|, UR7, P0 ;  /* 0x000000070b007c0b */ /* 0x000fda000870e600 */
[----:B------:R-:W0:Y:S01]  /*1670*/  @!P0 LDC.64 R10, c[0x0][0x390] ;  /* 0x0000e400ff0a8b82 */ /* 0x000e220000000a00 */
[----:B------:R-:W-:Y:S01]  /*1680*/  @!P0 IMAD R17, R0, UR6, R7 ;  /* 0x0000000600118c24 */ /* 0x000fe2000f8e0207 */
[----:B------:R-:W-:Y:S01]  /*1690*/  @!P0 I2FP.F32.S32 R15, R15 ;  /* 0x0000000f000f8245 */ /* 0x000fe20000201400 */
[----:B------:R-:W-:Y:S02]  /*16a0*/  @!P0 VIADD R7, R7, 0x1 ;  /* 0x0000000107078836 */ /* 0x000fe40000000000 */
[----:B0-----:R-:W-:-:S05]  /*16b0*/  @!P0 IMAD.WIDE R10, R17, 0x4, R10 ;  /* 0x00000004110a8825 */ /* 0x001fca00078e020a */
[----:B------:R4:W-:Y:S02]  /*16c0*/  @!P0 STG.E desc[UR4][R10.64], R15 ;  /* 0x0000000f0a008986 */ /* 0x0009e4000c101904 */
.L_x_7:
[----:B------:R-:W-:Y:S05]  /*16d0*/  @P2 BRA `(.L_x_10) ;  /* 0xffffffec000c2947 */ /* 0x000fea000383ffff */
[----:B------:R-:W-:Y:S05]  /*16e0*/  BSYNC.RECONVERGENT B1 ;  /* 0x0000000000017941 */ /* 0x000fea0003800200 */
.L_x_4:
[----:B------:R-:W-:-:S07]  /*16f0*/  I2FP.F32.S32 R7, R7 ;  /* 0x0000000700077245 */ /* 0x000fce0000201400 */
.L_x_3:
[----:B------:R-:W-:Y:S05]  /*1700*/  BSYNC.RECONVERGENT B0 ;  /* 0x0000000000007941 */ /* 0x000fea0003800200 */
.L_x_2:
[----:B------:R-:W5:Y:S02]  /*1710*/  LDC.64 R2, c[0x0][0x398] ;  /* 0x0000e600ff027b82 */ /* 0x000f640000000a00 */
[----:B-----5:R-:W-:-:S05]  /*1720*/  IMAD.WIDE R2, R0, 0x4, R2 ;  /* 0x0000000400027825 */ /* 0x020fca00078e0202 */
[----:B------:R-:W-:Y:S01]  /*1730*/  STG.E desc[UR4][R2.64], R7 ;  /* 0x0000000702007986 */ /* 0x000fe2000c101904 */
[----:B------:R-:W-:Y:S05]  /*1740*/  EXIT ;  /* 0x000000000000794d */ /* 0x000fea0003800000 */
        .weak           $__internal_0_$__cuda_sm3x_div_rn_noftz_f32_slowpath
        .type           $__internal_0_$__cuda_sm3x_div_rn_noftz_f32_slowpath,@function
        .size           $__internal_0_$__cuda_sm3x_div_rn_noftz_f32_slowpath,(.L_x_23 - $__internal_0_$__cuda_sm3x_div_rn_noftz_f32_slowpath)
$__internal_0_$__cuda_sm3x_div_rn_noftz_f32_slowpath:
[--C-:B------:R-:W-:Y:S01]  /*1750*/  SHF.R.U32.HI R6, RZ, 0x17, R3.reuse ;  /* 0x00000017ff067819 */ /* 0x100fe20000011603 */
[----:B------:R-:W-:Y:S01]  /*1760*/  BSSY.RECONVERGENT B1, `(.L_x_11) ;  /* 0x0000064000017945 */ /* 0x000fe20003800200 */
[--C-:B------:R-:W-:Y:S01]  /*1770*/  SHF.R.U32.HI R5, RZ, 0x17, R2.reuse ;  /* 0x00000017ff057819 */ /* 0x100fe20000011602 */
[----:B------:R-:W-:Y:S01]  /*1780*/  IMAD.MOV.U32 R7, RZ, RZ, R2 ;  /* 0x000000ffff077224 */ /* 0x000fe200078e0002 */
[----:B------:R-:W-:Y:S01]  /*1790*/  LOP3.LUT R6, R6, 0xff, RZ, 0xc0, !PT ;  /* 0x000000ff06067812 */ /* 0x000fe200078ec0ff */
[----:B------:R-:W-:Y:S01]  /*17a0*/  IMAD.MOV.U32 R8, RZ, RZ, R3 ;  /* 0x000000ffff087224 */ /* 0x000fe200078e0003 */
[----:B------:R-:W-:-:S03]  /*17b0*/  LOP3.LUT R5, R5, 0xff, RZ, 0xc0, !PT ;  /* 0x000000ff05057812 */ /* 0x000fc600078ec0ff */
[----:B------:R-:W-:Y:S01]  /*17c0*/  VIADD R11, R6, 0xffffffff ;  /* 0xffffffff060b7836 */ /* 0x000fe20000000000 */
[----:B------:R-:W-:-:S04]  /*17d0*/  IADD3 R10, PT, PT, R5, -0x1, RZ ;  /* 0xffffffff050a7810 */ /* 0x000fc80007ffe0ff */
[----:B------:R-:W-:-:S04]  /*17e0*/  ISETP.GT.U32.AND P0, PT, R11, 0xfd, PT ;  /* 0x000000fd0b00780c */ /* 0x000fc80003f04070 */
[----:B------:R-:W-:-:S13]  /*17f0*/  ISETP.GT.U32.OR P0, PT, R10, 0xfd, P0 ;  /* 0x000000fd0a00780c */ /* 0x000fda0000704470 */
[----:B------:R-:W-:Y:S01]  /*1800*/  @!P0 MOV R9, RZ ;  /* 0x000000ff00098202 */ /* 0x000fe20000000f00 */
[----:B------:R-:W-:Y:S06]  /*1810*/  @!P0 BRA `(.L_x_12) ;  /* 0x00000000005c8947 */ /* 0x000fec0003800000 */
[----:B------:R-:W-:Y:S02]  /*1820*/  FSETP.GTU.FTZ.AND P0, PT, |R2|, +INF , PT ;  /* 0x7f8000000200780b */ /* 0x000fe40003f1c200 */
[----:B------:R-:W-:-:S04]  /*1830*/  FSETP.GTU.FTZ.AND P1, PT, |R3|, +INF , PT ;  /* 0x7f8000000300780b */ /* 0x000fc80003f3c200 */
[----:B------:R-:W-:-:S13]  /*1840*/  PLOP3.LUT P0, PT, P0, P1, PT, 0xf8, 0x8f ;  /* 0x00000000008f781c */ /* 0x000fda0000703f70 */
[----:B------:R-:W-:Y:S05]  /*1850*/  @P0 BRA `(.L_x_13) ;  /* 0x00000004004c0947 */ /* 0x000fea0003800000 */
[----:B------:R-:W-:-:S13]  /*1860*/  LOP3.LUT P0, RZ, R8, 0x7fffffff, R7, 0xc8, !PT ;  /* 0x7fffffff08ff7812 */ /* 0x000fda000780c807 */
[----:B------:R-:W-:Y:S05]  /*1870*/  @!P0 BRA `(.L_x_14) ;  /* 0x00000004003c8947 */ /* 0x000fea0003800000 */
[C---:B------:R-:W-:Y:S02]  /*1880*/  FSETP.NEU.FTZ.AND P2, PT, |R2|.reuse, +INF , PT ;  /* 0x7f8000000200780b */ /* 0x040fe40003f5d200 */
[----:B------:R-:W-:Y:S02]  /*1890*/  FSETP.NEU.FTZ.AND P1, PT, |R3|, +INF , PT ;  /* 0x7f8000000300780b */ /* 0x000fe40003f3d200 */
[----:B------:R-:W-:-:S11]  /*18a0*/  FSETP.NEU.FTZ.AND P0, PT, |R2|, +INF , PT ;  /* 0x7f8000000200780b */ /* 0x000fd60003f1d200 */
[----:B------:R-:W-:Y:S05]  /*18b0*/  @!P1 BRA !P2, `(.L_x_14) ;  /* 0x00000004002c9947 */ /* 0x000fea0005000000 */
[----:B------:R-:W-:-:S04]  /*18c0*/  LOP3.LUT P2, RZ, R7, 0x7fffffff, RZ, 0xc0, !PT ;  /* 0x7fffffff07ff7812 */ /* 0x000fc8000784c0ff */
[----:B------:R-:W-:-:S13]  /*18d0*/  PLOP3.LUT P1, PT, P1, P2, PT, 0x2f, 0xf2 ;  /* 0x0000000000f2781c */ /* 0x000fda0000f24577 */
[----:B------:R-:W-:Y:S05]  /*18e0*/  @P1 BRA `(.L_x_15) ;  /* 0x0000000400181947 */ /* 0x000fea0003800000 */
[----:B------:R-:W-:-:S04]  /*18f0*/  LOP3.LUT P1, RZ, R8, 0x7fffffff, RZ, 0xc0, !PT ;  /* 0x7fffffff08ff7812 */ /* 0x000fc8000782c0ff */
[----:B------:R-:W-:-:S13]  /*1900*/  PLOP3.LUT P0, PT, P0, P1, PT, 0x2f, 0xf2 ;  /* 0x0000000000f2781c */ /* 0x000fda0000702577 */
[----:B------:R-:W-:Y:S05]  /*1910*/  @P0 BRA `(.L_x_16) ;  /* 0x0000000400000947 */ /* 0x000fea0003800000 */
[----:B------:R-:W-:Y:S02]  /*1920*/  ISETP.GE.AND P0, PT, R10, RZ, PT ;  /* 0x000000ff0a00720c */ /* 0x000fe40003f06270 */
[----:B------:R-:W-:-:S11]  /*1930*/  ISETP.GE.AND P1, PT, R11, RZ, PT ;  /* 0x000000ff0b00720c */ /* 0x000fd60003f26270 */
[----:B------:R-:W-:Y:S02]  /*1940*/  @P0 IMAD.MOV.U32 R9, RZ, RZ, RZ ;  /* 0x000000ffff090224 */ /* 0x000fe400078e00ff */
[----:B------:R-:W-:Y:S01]  /*1950*/  @!P0 FFMA R7, R2, 1.84467440737095516160e+19, RZ ;  /* 0x5f80000002078823 */ /* 0x000fe200000000ff */
[----:B------:R-:W-:Y:S02]  /*1960*/  @!P0 IMAD.MOV.U32 R9, RZ, RZ, -0x40 ;  /* 0xffffffc0ff098424 */ /* 0x000fe400078e00ff */
[----:B------:R-:W-:-:S03]  /*1970*/  @!P1 FFMA R8, R3, 1.84467440737095516160e+19, RZ ;  /* 0x5f80000003089823 */ /* 0x000fc600000000ff */
[----:B------:R-:W-:-:S07]  /*1980*/  @!P1 IADD3 R9, PT, PT, R9, 0x40, RZ ;  /* 0x0000004009099810 */ /* 0x000fce0007ffe0ff */
.L_x_12:
[----:B------:R-:W-:Y:S01]  /*1990*/  LEA R3, R6, 0xc0800000, 0x17 ;  /* 0xc080000006037811 */ /* 0x000fe200078eb8ff */
[----:B------:R-:W-:Y:S01]  /*19a0*/  VIADD R5, R5, 0xffffff81 ;  /* 0xffffff8105057836 */ /* 0x000fe20000000000 */
[----:B------:R-:W-:Y:S03]  /*19b0*/  BSSY.RECONVERGENT B2, `(.L_x_17) ;  /* 0x0000035000027945 */ /* 0x000fe60003800200 */
[----:B------:R-:W-:Y:S01]  /*19c0*/  IMAD.IADD R3, R8, 0x1, -R3 ;  /* 0x0000000108037824 */ /* 0x000fe200078e0a03 */
[C---:B------:R-:W-:Y:S01]  /*19d0*/  IADD3 R6, PT, PT, R5.reuse, 0x7f, -R6 ;  /* 0x0000007f05067810 */ /* 0x040fe20007ffe806 */
[----:B------:R-:W-:Y:S02]  /*19e0*/  IMAD R2, R5, -0x800000, R7 ;  /* 0xff80000005027824 */ /* 0x000fe400078e0207 */
[----:B------:R-:W0:Y:S01]  /*19f0*/  MUFU.RCP R8, R3 ;  /* 0x0000000300087308 */ /* 0x000e220000001000 */
[----:B------:R-:W-:Y:S01]  /*1a00*/  FADD.FTZ R11, -R3, -RZ ;  /* 0x800000ff030b7221 */ /* 0x000fe20000010100 */
[----:B------:R-:W-:-:S03]  /*1a10*/  IADD3 R6, PT, PT, R6, R9, RZ ;  /* 0x0000000906067210 */ /* 0x000fc60007ffe0ff */
[----:B0-----:R-:W-:-:S04]  /*1a20*/  FFMA R13, R8, R11, 1 ;  /* 0x3f800000080d7423 */ /* 0x001fc8000000000b */
[----:B------:R-:W-:-:S04]  /*1a30*/  FFMA R10, R8, R13, R8 ;  /* 0x0000000d080a7223 */ /* 0x000fc80000000008 */
[----:B------:R-:W-:-:S04]  /*1a40*/  FFMA R7, R2, R10, RZ ;  /* 0x0000000a02077223 */ /* 0x000fc800000000ff */
[----:B------:R-:W-:-:S04]  /*1a50*/  FFMA R8, R11, R7, R2 ;  /* 0x000000070b087223 */ /* 0x000fc80000000002 */
[----:B------:R-:W-:-:S04]  /*1a60*/  FFMA R7, R10, R8, R7 ;  /* 0x000000080a077223 */ /* 0x000fc80000000007 */
[----:B------:R-:W-:-:S04]  /*1a70*/  FFMA R8, R11, R7, R2 ;  /* 0x000000070b087223 */ /* 0x000fc80000000002 */
[----:B------:R-:W-:-:S05]  /*1a80*/  FFMA R2, R10, R8, R7 ;  /* 0x000000080a027223 */ /* 0x000fca0000000007 */
[----:B------:R-:W-:-:S04]  /*1a90*/  SHF.R.U32.HI R3, RZ, 0x17, R2 ;  /* 0x00000017ff037819 */ /* 0x000fc80000011602 */
[----:B------:R-:W-:-:S05]  /*1aa0*/  LOP3.LUT R3, R3, 0xff, RZ, 0xc0, !PT ;  /* 0x000000ff03037812 */ /* 0x000fca00078ec0ff */
[----:B------:R-:W-:-:S04]  /*1ab0*/  IMAD.IADD R9, R3, 0x1, R6 ;  /* 0x0000000103097824 */ /* 0x000fc800078e0206 */
[----:B------:R-:W-:-:S05]  /*1ac0*/  VIADD R3, R9, 0xffffffff ;  /* 0xffffffff09037836 */ /* 0x000fca0000000000 */
[----:B------:R-:W-:-:S13]  /*1ad0*/  ISETP.GE.U32.AND P0, PT, R3, 0xfe, PT ;  /* 0x000000fe0300780c */ /* 0x000fda0003f06070 */
[----:B------:R-:W-:Y:S05]  /*1ae0*/  @!P0 BRA `(.L_x_18) ;  /* 0x0000000000808947 */ /* 0x000fea0003800000 */
[----:B------:R-:W-:-:S13]  /*1af0*/  ISETP.GT.AND P0, PT, R9, 0xfe, PT ;  /* 0x000000fe0900780c */ /* 0x000fda0003f04270 */
[----:B------:R-:W-:Y:S05]  /*1b00*/  @P0 BRA `(.L_x_19) ;  /* 0x00000000006c0947 */ /* 0x000fea0003800000 */
[----:B------:R-:W-:-:S13]  /*1b10*/  ISETP.GE.AND P0, PT, R9, 0x1, PT ;  /* 0x000000010900780c */ /* 0x000fda0003f06270 */
[----:B------:R-:W-:Y:S05]  /*1b20*/  @P0 BRA `(.L_x_20) ;  /* 0x0000000000740947 */ /* 0x000fea0003800000 */
[----:B------:R-:W-:Y:S02]  /*1b30*/  ISETP.GE.AND P0, PT, R9, -0x18, PT ;  /* 0xffffffe80900780c */ /* 0x000fe40003f06270 */
[----:B------:R-:W-:-:S11]  /*1b40*/  LOP3.LUT R2, R2, 0x80000000, RZ, 0xc0, !PT ;  /* 0x8000000002027812 */ /* 0x000fd600078ec0ff */
[----:B------:R-:W-:Y:S05]  /*1b50*/  @!P0 BRA `(.L_x_20) ;  /* 0x0000000000688947 */ /* 0x000fea0003800000 */
[CCC-:B------:R-:W-:Y:S01]  /*1b60*/  FFMA.RZ R3, R10.reuse, R8.reuse, R7.reuse ;  /* 0x000000080a037223 */ /* 0x1c0fe2000000c007 */
[CCC-:B------:R-:W-:Y:S01]  /*1b70*/  FFMA.RM R6, R10.reuse, R8.reuse, R7.reuse ;  /* 0x000000080a067223 */ /* 0x1c0fe20000004007 */
[C---:B------:R-:W-:Y:S02]  /*1b80*/  ISETP.NE.AND P2, PT, R9.reuse, RZ, PT ;  /* 0x000000ff0900720c */ /* 0x040fe40003f45270 */
[----:B------:R-:W-:Y:S02]  /*1b90*/  ISETP.NE.AND P1, PT, R9, RZ, PT ;  /* 0x000000ff0900720c */ /* 0x000fe40003f25270 */
[----:B------:R-:W-:Y:S01]  /*1ba0*/  LOP3.LUT R5, R3, 0x7fffff, RZ, 0xc0, !PT ;  /* 0x007fffff03057812 */ /* 0x000fe200078ec0ff */
[----:B------:R-:W-:Y:S01]  /*1bb0*/  FFMA.RP R3, R10, R8, R7 ;  /* 0x000000080a037223 */ /* 0x000fe20000008007 */
[----:B------:R-:W-:Y:S01]  /*1bc0*/  IADD3 R8, PT, PT, R9, 0x20, RZ ;  /* 0x0000002009087810 */ /* 0x000fe20007ffe0ff */
[----:B------:R-:W-:Y:S01]  /*1bd0*/  IMAD.MOV R7, RZ, RZ, -R9 ;  /* 0x000000ffff077224 */ /* 0x000fe200078e0a09 */
[----:B------:R-:W-:-:S02]  /*1be0*/  LOP3.LUT R5, R5, 0x800000, RZ, 0xfc, !PT ;  /* 0x0080000005057812 */ /* 0x000fc400078efcff */
[----:B------:R-:W-:Y:S02]  /*1bf0*/  FSETP.NEU.FTZ.AND P0, PT, R3, R6, PT ;  /* 0x000000060300720b */ /* 0x000fe40003f1d000 */
[----:B------:R-:W-:Y:S02]  /*1c00*/  SHF.L.U32 R8, R5, R8, RZ ;  /* 0x0000000805087219 */ /* 0x000fe400000006ff */
[----:B------:R-:W-:Y:S02]  /*1c10*/  SEL R6, R7, RZ, P2 ;  /* 0x000000ff07067207 */ /* 0x000fe40001000000 */
[----:B------:R-:W-:Y:S02]  /*1c20*/  ISETP.NE.AND P1, PT, R8, RZ, P1 ;  /* 0x000000ff0800720c */ /* 0x000fe40000f25270 */
[----:B------:R-:W-:Y:S02]  /*1c30*/  SHF.R.U32.HI R6, RZ, R6, R5 ;  /* 0x00000006ff067219 */ /* 0x000fe40000011605 */
[----:B------:R-:W-:-:S02]  /*1c40*/  PLOP3.LUT P0, PT, P0, P1, PT, 0xf8, 0x8f ;  /* 0x00000000008f781c */ /* 0x000fc40000703f70 */
[----:B------:R-:W-:Y:S02]  /*1c50*/  SHF.R.U32.HI R8, RZ, 0x1, R6 ;  /* 0x00000001ff087819 */ /* 0x000fe40000011606 */
[----:B------:R-:W-:-:S04]  /*1c60*/  SEL R3, RZ, 0x1, !P0 ;  /* 0x00000001ff037807 */ /* 0x000fc80004000000 */
[----:B------:R-:W-:-:S04]  /*1c70*/  LOP3.LUT R3, R3, 0x1, R8, 0xf8, !PT ;  /* 0x0000000103037812 */ /* 0x000fc800078ef808 */
[----:B------:R-:W-:-:S05]  /*1c80*/  LOP3.LUT R3, R3, R6, RZ, 0xc0, !PT ;  /* 0x0000000603037212 */ /* 0x000fca00078ec0ff */
[----:B------:R-:W-:-:S05]  /*1c90*/  IMAD.IADD R3, R8, 0x1, R3 ;  /* 0x0000000108037824 */ /* 0x000fca00078e0203 */
[----:B------:R-:W-:Y:S01]  /*1ca0*/  LOP3.LUT R2, R3, R2, RZ, 0xfc, !PT ;  /* 0x0000000203027212 */ /* 0x000fe200078efcff */
[----:B------:R-:W-:Y:S06]  /*1cb0*/  BRA `(.L_x_20) ;  /* 0x0000000000107947 */ /* 0x000fec0003800000 */
.L_x_19:
[----:B------:R-:W-:-:S04]  /*1cc0*/  LOP3.LUT R2, R2, 0x80000000, RZ, 0xc0, !PT ;  /* 0x8000000002027812 */ /* 0x000fc800078ec0ff */
[----:B------:R-:W-:Y:S01]  /*1cd0*/  LOP3.LUT R2, R2, 0x7f800000, RZ, 0xfc, !PT ;  /* 0x7f80000002027812 */ /* 0x000fe200078efcff */
[----:B------:R-:W-:Y:S06]  /*1ce0*/  BRA `(.L_x_20) ;  /* 0x0000000000047947 */ /* 0x000fec0003800000 */
.L_x_18:
[----:B------:R-:W-:-:S07]  /*1cf0*/  LEA R2, R6, R2, 0x17 ;  /* 0x0000000206027211 */ /* 0x000fce00078eb8ff */
.L_x_20:
[----:B------:R-:W-:Y:S05]  /*1d00*/  BSYNC.RECONVERGENT B2 ;  /* 0x0000000000027941 */ /* 0x000fea0003800200 */
.L_x_17:
[----:B------:R-:W-:Y:S05]  /*1d10*/  BRA `(.L_x_21) ;  /* 0x0000000000207947 */ /* 0x000fea0003800000 */
.L_x_16:
[----:B------:R-:W-:-:S04]  /*1d20*/  LOP3.LUT R2, R8, 0x80000000, R7, 0x48, !PT ;  /* 0x8000000008027812 */ /* 0x000fc800078e4807 */
[----:B------:R-:W-:Y:S01]  /*1d30*/  LOP3.LUT R2, R2, 0x7f800000, RZ, 0xfc, !PT ;  /* 0x7f80000002027812 */ /* 0x000fe200078efcff */
[----:B------:R-:W-:Y:S06]  /*1d40*/  BRA `(.L_x_21) ;  /* 0x0000000000147947 */ /* 0x000fec0003800000 */
.L_x_15:
[----:B------:R-:W-:Y:S01]  /*1d50*/  LOP3.LUT R2, R8, 0x80000000, R7, 0x48, !PT ;  /* 0x8000000008027812 */ /* 0x000fe200078e4807 */
[----:B------:R-:W-:Y:S06]  /*1d60*/  BRA `(.L_x_21) ;  /* 0x00000000000c7947 */ /* 0x000fec0003800000 */
.L_x_14:
[----:B------:R-:W0:Y:S01]  /*1d70*/  MUFU.RSQ R2, -QNAN ;  /* 0xffc0000000027908 */ /* 0x000e220000001400 */
[----:B------:R-:W-:Y:S05]  /*1d80*/  BRA `(.L_x_21) ;  /* 0x0000000000047947 */ /* 0x000fea0003800000 */
.L_x_13:
[----:B------:R-:W-:-:S07]  /*1d90*/  FADD.FTZ R2, R2, R3 ;  /* 0x0000000302027221 */ /* 0x000fce0000010000 */
.L_x_21:
[----:B------:R-:W-:Y:S05]  /*1da0*/  BSYNC.RECONVERGENT B1 ;  /* 0x0000000000017941 */ /* 0x000fea0003800200 */
.L_x_11:
[----:B------:R-:W-:-:S04]  /*1db0*/  IMAD.MOV.U32 R5, RZ, RZ, 0x0 ;  /* 0x00000000ff057424 */ /* 0x000fc800078e00ff */
[----:B0-----:R-:W-:Y:S05]  /*1dc0*/  RET.REL.NODEC R4 `(_Z12KernFindXnghPfS_S_S_iiifi) ;  /* 0xffffffe0048c7950 */ /* 0x001fea0003c3ffff */
.L_x_22:
[----:B------:R-:W-:-:S00]  /*1dd0*/  BRA `(.L_x_22) ;  /* 0xfffffffc00fc7947 */ /* 0x000fc0000383ffff */
[----:B------:R-:W-:-:S00]  /*1de0*/  NOP ;  /* 0x0000000000007918 */ /* 0x000fc00000000000 */
        /* <DEDUP_REMOVED lines=9> */
.L_x_23:


//--------------------- .nv.shared.reserved.0     --------------------------
	.section	.nv.shared.reserved.0,"aw",@nobits
	.weak		__nv_reservedSMEM_offset_0_alias
	.size		__nv_reservedSMEM_offset_0_alias, 0, 64
	.other		__nv_reservedSMEM_offset_0_alias,@"STO_CUDA_RESERVED_SHARED STV_DEFAULT"
__nv_reservedSMEM_offset_0_alias:
	.zero		0
	.zero		64


//--------------------- .nv.constant0._Z12KernFindXnghPfS_S_S_iiifi --------------------------
	.section	.nv.constant0._Z12KernFindXnghPfS_S_S_iiifi,"a",@progbits
	.sectionflags	@""
	.align	4
.nv.constant0._Z12KernFindXnghPfS_S_S_iiifi:
	.zero		948


//--------------------- SYMBOLS --------------------------

	.type		.nv.reservedSmem.offset0,@object
	.size		.nv.reservedSmem.offset0,0x4
